	.headerflags	@"EF_CUDA_TEXMODE_UNIFIED EF_CUDA_64BIT_ADDRESS EF_CUDA_ACCELERATORS EF_CUDA_SM90 EF_CUDA_VIRTUAL_SM(EF_CUDA_SM90)"
	.elftype	@"ET_EXEC"


//--------------------- .nv.info                  --------------------------
	.section	.nv.info,"",@"SHT_CUDA_INFO"
	.align	4


	//----- nvinfo : EIATTR_REGCOUNT
	.align		4
        /*0000*/ 	.byte	0x04, 0x2f
        /*0002*/ 	.short	(.L_1 - .L_0)
	.align		4
.L_0:
        /*0004*/ 	.word	index@(triton_poi_fused_cat_35)
        /*0008*/ 	.word	0x00000020


	//----- nvinfo : EIATTR_MIN_STACK_SIZE
	.align		4
.L_1:
        /*000c*/ 	.byte	0x04, 0x12
        /*000e*/ 	.short	(.L_3 - .L_2)
	.align		4
.L_2:
        /*0010*/ 	.word	index@(triton_poi_fused_cat_35)
        /*0014*/ 	.word	0x00000000


	//----- nvinfo : EIATTR_FRAME_SIZE
	.align		4
.L_3:
        /*0018*/ 	.byte	0x04, 0x11
        /*001a*/ 	.short	(.L_5 - .L_4)
	.align		4
.L_4:
        /*001c*/ 	.word	index@(triton_poi_fused_cat_35)
        /*0020*/ 	.word	0x00000000


	//----- nvinfo : EIATTR_MIN_STACK_SIZE
	.align		4
.L_5:
        /*0024*/ 	.byte	0x04, 0x12
        /*0026*/ 	.short	(.L_7 - .L_6)
	.align		4
.L_6:
        /*0028*/ 	.word	index@(triton_poi_fused_cat_35)
        /*002c*/ 	.word	0x00000000
.L_7:


//--------------------- .nv.info.triton_poi_fused_cat_35 --------------------------
	.section	.nv.info.triton_poi_fused_cat_35,"",@"SHT_CUDA_INFO"
	.sectionflags	@""
	.align	4


	//----- nvinfo : EIATTR_CUDA_API_VERSION
	.align		4
        /*0000*/ 	.byte	0x04, 0x37
        /*0002*/ 	.short	(.L_9 - .L_8)
.L_8:
        /*0004*/ 	.word	0x0000007c


	//----- nvinfo : EIATTR_KPARAM_INFO
	.align		4
.L_9:
        /*0008*/ 	.byte	0x04, 0x17
        /*000a*/ 	.short	(.L_11 - .L_10)
.L_10:
        /*000c*/ 	.word	0x00000000
        /*0010*/ 	.short	0x001d
        /*0012*/ 	.short	0x00e8
        /*0014*/ 	.byte	0x00, 0xf0, 0x11, 0x00


	//----- nvinfo : EIATTR_KPARAM_INFO
	.align		4
.L_11:
        /*0018*/ 	.byte	0x04, 0x17
        /*001a*/ 	.short	(.L_13 - .L_12)
.L_12:
        /*001c*/ 	.word	0x00000000
        /*0020*/ 	.short	0x001c
        /*0022*/ 	.short	0x00e0
        /*0024*/ 	.byte	0x00, 0xf4, 0x21, 0x00


	//----- nvinfo : EIATTR_KPARAM_INFO
	.align		4
.L_13:
        /*0028*/ 	.byte	0x04, 0x17
        /*002a*/ 	.short	(.L_15 - .L_14)
.L_14:
        /*002c*/ 	.word	0x00000000
        /*0030*/ 	.short	0x001b
        /*0032*/ 	.short	0x00d8
        /*0034*/ 	.byte	0x00, 0xf4, 0x21, 0x00


	//----- nvinfo : EIATTR_KPARAM_INFO
	.align		4
.L_15:
        /*0038*/ 	.byte	0x04, 0x17
        /*003a*/ 	.short	(.L_17 - .L_16)
.L_16:
        /*003c*/ 	.word	0x00000000
        /*0040*/ 	.short	0x001a
        /*0042*/ 	.short	0x00d0
        /*0044*/ 	.byte	0x00, 0xf4, 0x21, 0x00


	//----- nvinfo : EIATTR_KPARAM_INFO
	.align		4
.L_17:
        /*0048*/ 	.byte	0x04, 0x17
        /*004a*/ 	.short	(.L_19 - .L_18)
.L_18:
        /*004c*/ 	.word	0x00000000
        /*0050*/ 	.short	0x0019
        /*0052*/ 	.short	0x00c8
        /*0054*/ 	.byte	0x00, 0xf4, 0x21, 0x00


	//----- nvinfo : EIATTR_KPARAM_INFO
	.align		4
.L_19:
        /*0058*/ 	.byte	0x04, 0x17
        /*005a*/ 	.short	(.L_21 - .L_20)
.L_20:
        /*005c*/ 	.word	0x00000000
        /*0060*/ 	.short	0x0018
        /*0062*/ 	.short	0x00c0
        /*0064*/ 	.byte	0x00, 0xf4, 0x21, 0x00


	//----- nvinfo : EIATTR_KPARAM_INFO
	.align		4
.L_21:
        /*0068*/ 	.byte	0x04, 0x17
        /*006a*/ 	.short	(.L_23 - .L_22)
.L_22:
        /*006c*/ 	.word	0x00000000
        /*0070*/ 	.short	0x0017
        /*0072*/ 	.short	0x00b8
        /*0074*/ 	.byte	0x00, 0xf4, 0x21, 0x00


	//----- nvinfo : EIATTR_KPARAM_INFO
	.align		4
.L_23:
        /*0078*/ 	.byte	0x04, 0x17
        /*007a*/ 	.short	(.L_25 - .L_24)
.L_24:
        /*007c*/ 	.word	0x00000000
        /*0080*/ 	.short	0x0016
        /*0082*/ 	.short	0x00b0
        /*0084*/ 	.byte	0x00, 0xf4, 0x21, 0x00


	//----- nvinfo : EIATTR_KPARAM_INFO
	.align		4
.L_25:
        /*0088*/ 	.byte	0x04, 0x17
        /*008a*/ 	.short	(.L_27 - .L_26)
.L_26:
        /*008c*/ 	.word	0x00000000
        /*0090*/ 	.short	0x0015
        /*0092*/ 	.short	0x00a8
        /*0094*/ 	.byte	0x00, 0xf4, 0x21, 0x00


	//----- nvinfo : EIATTR_KPARAM_INFO
	.align		4
.L_27:
        /*0098*/ 	.byte	0x04, 0x17
        /*009a*/ 	.short	(.L_29 - .L_28)
.L_28:
        /*009c*/ 	.word	0x00000000
        /*00a0*/ 	.short	0x0014
        /*00a2*/ 	.short	0x00a0
        /*00a4*/ 	.byte	0x00, 0xf4, 0x21, 0x00


	//----- nvinfo : EIATTR_KPARAM_INFO
	.align		4
.L_29:
        /*00a8*/ 	.byte	0x04, 0x17
        /*00aa*/ 	.short	(.L_31 - .L_30)
.L_30:
        /*00ac*/ 	.word	0x00000000
        /*00b0*/ 	.short	0x0013
        /*00b2*/ 	.short	0x0098
        /*00b4*/ 	.byte	0x00, 0xf4, 0x21, 0x00


	//----- nvinfo : EIATTR_KPARAM_INFO
	.align		4
.L_31:
        /*00b8*/ 	.byte	0x04, 0x17
        /*00ba*/ 	.short	(.L_33 - .L_32)
.L_32:
        /*00bc*/ 	.word	0x00000000
        /*00c0*/ 	.short	0x0012
        /*00c2*/ 	.short	0x0090
        /*00c4*/ 	.byte	0x00, 0xf4, 0x21, 0x00


	//----- nvinfo : EIATTR_KPARAM_INFO
	.align		4
.L_33:
        /*00c8*/ 	.byte	0x04, 0x17
        /*00ca*/ 	.short	(.L_35 - .L_34)
.L_34:
        /*00cc*/ 	.word	0x00000000
        /*00d0*/ 	.short	0x0011
        /*00d2*/ 	.short	0x0088
        /*00d4*/ 	.byte	0x00, 0xf4, 0x21, 0x00


	//----- nvinfo : EIATTR_KPARAM_INFO
	.align		4
.L_35:
        /*00d8*/ 	.byte	0x04, 0x17
        /*00da*/ 	.short	(.L_37 - .L_36)
.L_36:
        /*00dc*/ 	.word	0x00000000
        /*00e0*/ 	.short	0x0010
        /*00e2*/ 	.short	0x0080
        /*00e4*/ 	.byte	0x00, 0xf4, 0x21, 0x00


	//----- nvinfo : EIATTR_KPARAM_INFO
	.align		4
.L_37:
        /*00e8*/ 	.byte	0x04, 0x17
        /*00ea*/ 	.short	(.L_39 - .L_38)
.L_38:
        /*00ec*/ 	.word	0x00000000
        /*00f0*/ 	.short	0x000f
        /*00f2*/ 	.short	0x0078
        /*00f4*/ 	.byte	0x00, 0xf4, 0x21, 0x00


	//----- nvinfo : EIATTR_KPARAM_INFO
	.align		4
.L_39:
        /*00f8*/ 	.byte	0x04, 0x17
        /*00fa*/ 	.short	(.L_41 - .L_40)
.L_40:
        /*00fc*/ 	.word	0x00000000
        /*0100*/ 	.short	0x000e
        /*0102*/ 	.short	0x0070
        /*0104*/ 	.byte	0x00, 0xf4, 0x21, 0x00


	//----- nvinfo : EIATTR_KPARAM_INFO
	.align		4
.L_41:
        /*0108*/ 	.byte	0x04, 0x17
        /*010a*/ 	.short	(.L_43 - .L_42)
.L_42:
        /*010c*/ 	.word	0x00000000
        /*0110*/ 	.short	0x000d
        /*0112*/ 	.short	0x0068
        /*0114*/ 	.byte	0x00, 0xf4, 0x21, 0x00


	//----- nvinfo : EIATTR_KPARAM_INFO
	.align		4
.L_43:
        /*0118*/ 	.byte	0x04, 0x17
        /*011a*/ 	.short	(.L_45 - .L_44)
.L_44:
        /*011c*/ 	.word	0x00000000
        /*0120*/ 	.short	0x000c
        /*0122*/ 	.short	0x0060
        /*0124*/ 	.byte	0x00, 0xf4, 0x21, 0x00


	//----- nvinfo : EIATTR_KPARAM_INFO
	.align		4
.L_45:
        /*0128*/ 	.byte	0x04, 0x17
        /*012a*/ 	.short	(.L_47 - .L_46)
.L_46:
        /*012c*/ 	.word	0x00000000
        /*0130*/ 	.short	0x000b
        /*0132*/ 	.short	0x0058
        /*0134*/ 	.byte	0x00, 0xf4, 0x21, 0x00


	//----- nvinfo : EIATTR_KPARAM_INFO
	.align		4
.L_47:
        /*0138*/ 	.byte	0x04, 0x17
        /*013a*/ 	.short	(.L_49 - .L_48)
.L_48:
        /*013c*/ 	.word	0x00000000
        /*0140*/ 	.short	0x000a
        /*0142*/ 	.short	0x0050
        /*0144*/ 	.byte	0x00, 0xf4, 0x21, 0x00


	//----- nvinfo : EIATTR_KPARAM_INFO
	.align		4
.L_49:
        /*0148*/ 	.byte	0x04, 0x17
        /*014a*/ 	.short	(.L_51 - .L_50)
.L_50:
        /*014c*/ 	.word	0x00000000
        /*0150*/ 	.short	0x0009
        /*0152*/ 	.short	0x0048
        /*0154*/ 	.byte	0x00, 0xf4, 0x21, 0x00


	//----- nvinfo : EIATTR_KPARAM_INFO
	.align		4
.L_51:
        /*0158*/ 	.byte	0x04, 0x17
        /*015a*/ 	.short	(.L_53 - .L_52)
.L_52:
        /*015c*/ 	.word	0x00000000
        /*0160*/ 	.short	0x0008
        /*0162*/ 	.short	0x0040
        /*0164*/ 	.byte	0x00, 0xf4, 0x21, 0x00


	//----- nvinfo : EIATTR_KPARAM_INFO
	.align		4
.L_53:
        /*0168*/ 	.byte	0x04, 0x17
        /*016a*/ 	.short	(.L_55 - .L_54)
.L_54:
        /*016c*/ 	.word	0x00000000
        /*0170*/ 	.short	0x0007
        /*0172*/ 	.short	0x0038
        /*0174*/ 	.byte	0x00, 0xf4, 0x21, 0x00


	//----- nvinfo : EIATTR_KPARAM_INFO
	.align		4
.L_55:
        /*0178*/ 	.byte	0x04, 0x17
        /*017a*/ 	.short	(.L_57 - .L_56)
.L_56:
        /*017c*/ 	.word	0x00000000
        /*0180*/ 	.short	0x0006
        /*0182*/ 	.short	0x0030
        /*0184*/ 	.byte	0x00, 0xf4, 0x21, 0x00


	//----- nvinfo : EIATTR_KPARAM_INFO
	.align		4
.L_57:
        /*0188*/ 	.byte	0x04, 0x17
        /*018a*/ 	.short	(.L_59 - .L_58)
.L_58:
        /*018c*/ 	.word	0x00000000
        /*0190*/ 	.short	0x0005
        /*0192*/ 	.short	0x0028
        /*0194*/ 	.byte	0x00, 0xf4, 0x21, 0x00


	//----- nvinfo : EIATTR_KPARAM_INFO
	.align		4
.L_59:
        /*0198*/ 	.byte	0x04, 0x17
        /*019a*/ 	.short	(.L_61 - .L_60)
.L_60:
        /*019c*/ 	.word	0x00000000
        /*01a0*/ 	.short	0x0004
        /*01a2*/ 	.short	0x0020
        /*01a4*/ 	.byte	0x00, 0xf4, 0x21, 0x00


	//----- nvinfo : EIATTR_KPARAM_INFO
	.align		4
.L_61:
        /*01a8*/ 	.byte	0x04, 0x17
        /*01aa*/ 	.short	(.L_63 - .L_62)
.L_62:
        /*01ac*/ 	.word	0x00000000
        /*01b0*/ 	.short	0x0003
        /*01b2*/ 	.short	0x0018
        /*01b4*/ 	.byte	0x00, 0xf4, 0x21, 0x00


	//----- nvinfo : EIATTR_KPARAM_INFO
	.align		4
.L_63:
        /*01b8*/ 	.byte	0x04, 0x17
        /*01ba*/ 	.short	(.L_65 - .L_64)
.L_64:
        /*01bc*/ 	.word	0x00000000
        /*01c0*/ 	.short	0x0002
        /*01c2*/ 	.short	0x0010
        /*01c4*/ 	.byte	0x00, 0xf4, 0x21, 0x00


	//----- nvinfo : EIATTR_KPARAM_INFO
	.align		4
.L_65:
        /*01c8*/ 	.byte	0x04, 0x17
        /*01ca*/ 	.short	(.L_67 - .L_66)
.L_66:
        /*01cc*/ 	.word	0x00000000
        /*01d0*/ 	.short	0x0001
        /*01d2*/ 	.short	0x0008
        /*01d4*/ 	.byte	0x00, 0xf4, 0x21, 0x00


	//----- nvinfo : EIATTR_KPARAM_INFO
	.align		4
.L_67:
        /*01d8*/ 	.byte	0x04, 0x17
        /*01da*/ 	.short	(.L_69 - .L_68)
.L_68:
        /*01dc*/ 	.word	0x00000000
        /*01e0*/ 	.short	0x0000
        /*01e2*/ 	.short	0x0000
        /*01e4*/ 	.byte	0x00, 0xf4, 0x21, 0x00


	//----- nvinfo : EIATTR_SPARSE_MMA_MASK
	.align		4
.L_69:
        /*01e8*/ 	.byte	0x03, 0x50
        /*01ea*/ 	.short	0x0000


	//----- nvinfo : EIATTR_MAXREG_COUNT
	.align		4
        /*01ec*/ 	.byte	0x03, 0x1b
        /*01ee*/ 	.short	0x00ff


	//----- nvinfo : EIATTR_EXIT_INSTR_OFFSETS
	.align		4
        /*01f0*/ 	.byte	0x04, 0x1c
        /*01f2*/ 	.short	(.L_71 - .L_70)


	//   ....[0]....
.L_70:
        /*01f4*/ 	.word	0x000019c0


	//----- nvinfo : EIATTR_REQNTID
	.align		4
.L_71:
        /*01f8*/ 	.byte	0x04, 0x10
        /*01fa*/ 	.short	(.L_73 - .L_72)
.L_72:
        /*01fc*/ 	.word	0x00000100
        /*0200*/ 	.word	0x00000001
        /*0204*/ 	.word	0x00000001


	//----- nvinfo : EIATTR_CBANK_PARAM_SIZE
	.align		4
.L_73:
        /*0208*/ 	.byte	0x03, 0x19
        /*020a*/ 	.short	0x00ec


	//----- nvinfo : EIATTR_PARAM_CBANK
	.align		4
        /*020c*/ 	.byte	0x04, 0x0a
        /*020e*/ 	.short	(.L_75 - .L_74)
	.align		4
.L_74:
        /*0210*/ 	.word	index@(.nv.constant0.triton_poi_fused_cat_35)
        /*0214*/ 	.short	0x0210
        /*0216*/ 	.short	0x00ec


	//----- nvinfo : EIATTR_SW_WAR
	.align		4
.L_75:
        /*0218*/ 	.byte	0x04, 0x36
        /*021a*/ 	.short	(.L_77 - .L_76)
.L_76:
        /*021c*/ 	.word	0x00000008
.L_77:


//--------------------- .nv.callgraph             --------------------------
	.section	.nv.callgraph,"",@"SHT_CUDA_CALLGRAPH"
	.align	4
	.sectionentsize	8
	.align		4
        /*0000*/ 	.word	0x00000000
	.align		4
        /*0004*/ 	.word	0xffffffff
	.align		4
        /*0008*/ 	.word	0x00000000
	.align		4
        /*000c*/ 	.word	0xfffffffe
	.align		4
        /*0010*/ 	.word	0x00000000
	.align		4
        /*0014*/ 	.word	0xfffffffd
	.align		4
        /*0018*/ 	.word	0x00000000
	.align		4
        /*001c*/ 	.word	0xfffffffc


//--------------------- .text.triton_poi_fused_cat_35 --------------------------
	.section	.text.triton_poi_fused_cat_35,"ax",@progbits
	.align	128
        .global         triton_poi_fused_cat_35
        .type           triton_poi_fused_cat_35,@function
        .size           triton_poi_fused_cat_35,(.L_x_1 - triton_poi_fused_cat_35)
        .other          triton_poi_fused_cat_35,@"STO_CUDA_ENTRY STV_DEFAULT"
triton_poi_fused_cat_35:
.text.triton_poi_fused_cat_35:
[----:B------:R-:W-:Y:S01]  /*0000*/  LDC R1, c[0x0][0x28] ;  /* 0x00000a00ff017b82 */ /* 0x000fe20000000800 */
[----:B------:R-:W1:Y:S07]  /*0010*/  S2R R0, SR_TID.X ;  /* 0x0000000000007919 */ /* 0x000e6e0000002100 */
[----:B------:R-:W2:Y:S01]  /*0020*/  LDC.64 R10, c[0x0][0x218] ;  /* 0x00008600ff0a7b82 */ /* 0x000ea20000000a00 */
[----:B------:R-:W-:Y:S01]  /*0030*/  ULDC.64 UR4, c[0x0][0x208] ;  /* 0x0000820000047ab9 */ /* 0x000fe20000000a00 */
[----:B------:R-:W-:Y:S01]  /*0040*/  ULDC.64 UR6, c[0x0][0x228] ;  /* 0x00008a0000067ab9 */ /* 0x000fe20000000a00 */
[----:B------:R-:W3:Y:S05]  /*0050*/  S2R R3, SR_CTAID.X ;  /* 0x0000000000037919 */ /* 0x000eea0000002500 */
[----:B------:R-:W4:Y:S08]  /*0060*/  LDC.64 R12, c[0x0][0x220] ;  /* 0x00008800ff0c7b82 */ /* 0x000f300000000a00 */
[----:B------:R-:W5:Y:S08]  /*0070*/  LDC.64 R6, c[0x0][0x230] ;  /* 0x00008c00ff067b82 */ /* 0x000f700000000a00 */
[----:B------:R-:W5:Y:S01]  /*0080*/  LDC.64 R28, c[0x0][0x210] ;  /* 0x00008400ff1c7b82 */ /* 0x000f620000000a00 */
[----:B-1----:R-:W-:-:S05]  /*0090*/  IMAD.SHL.U32 R0, R0, 0x2, RZ ;  /* 0x0000000200007824 */ /* 0x002fca00078e00ff */
[----:B------:R-:W-:-:S05]  /*00a0*/  LOP3.LUT R0, R0, 0x1fe, RZ, 0xc0, !PT ;  /* 0x000001fe00007812 */ /* 0x000fca00078ec0ff */
[----:B---3--:R-:W-:-:S04]  /*00b0*/  IMAD R4, R3, 0x200, R0 ;  /* 0x0000020003047824 */ /* 0x008fc800078e0200 */
[----:B------:R-:W-:-:S05]  /*00c0*/  IMAD.HI R0, R4, 0x4ec4ec4f, RZ ;  /* 0x4ec4ec4f04007827 */ /* 0x000fca00078e02ff */
[----:B------:R-:W-:-:S04]  /*00d0*/  SHF.R.U32.HI R27, RZ, 0x1f, R0 ;  /* 0x0000001fff1b7819 */ /* 0x000fc80000011600 */
[CC--:B------:R-:W-:Y:S02]  /*00e0*/  LEA.HI.SX32 R8, R0.reuse, R27.reuse, 0x16 ;  /* 0x0000001b00087211 */ /* 0x0c0fe400078fb2ff */
[----:B------:R-:W-:Y:S02]  /*00f0*/  LEA.HI.SX32 R5, R0, R27, 0x19 ;  /* 0x0000001b00057211 */ /* 0x000fe400078fcaff */
[----:B------:R-:W-:Y:S02]  /*0100*/  LEA.HI R2, R8, R8, RZ, 0x3 ;  /* 0x0000000808027211 */ /* 0x000fe400078f18ff */
[C---:B------:R-:W-:Y:S01]  /*0110*/  LEA.HI R9, R5.reuse, R5, RZ, 0x3 ;  /* 0x0000000505097211 */ /* 0x040fe200078f18ff */
[----:B------:R-:W-:Y:S01]  /*0120*/  IMAD R25, R5, -0x1a0, R4 ;  /* 0xfffffe6005197824 */ /* 0x000fe200078e0204 */
[----:B------:R-:W-:Y:S02]  /*0130*/  LOP3.LUT R3, R2, 0xfffffff8, RZ, 0xc0, !PT ;  /* 0xfffffff802037812 */ /* 0x000fe400078ec0ff */
[----:B------:R-:W-:-:S02]  /*0140*/  LOP3.LUT R2, R9, 0xfffffff8, RZ, 0xc0, !PT ;  /* 0xfffffff809027812 */ /* 0x000fc400078ec0ff */
[----:B------:R-:W-:Y:S01]  /*0150*/  ISETP.GE.AND P0, PT, R25, 0x40, PT ;  /* 0x000000401900780c */ /* 0x000fe20003f06270 */
[----:B------:R-:W-:Y:S02]  /*0160*/  IMAD.IADD R8, R8, 0x1, -R3 ;  /* 0x0000000108087824 */ /* 0x000fe400078e0a03 */
[----:B------:R-:W-:Y:S01]  /*0170*/  IMAD.IADD R9, R5, 0x1, -R2 ;  /* 0x0000000105097824 */ /* 0x000fe200078e0a02 */
[----:B------:R-:W-:Y:S01]  /*0180*/  CS2R R2, SRZ ;  /* 0x0000000000027805 */ /* 0x000fe2000001ff00 */
[----:B--2---:R-:W-:Y:S01]  /*0190*/  IMAD.WIDE R14, R8, 0x8, R10 ;  /* 0x00000008080e7825 */ /* 0x004fe200078e020a */
[----:B------:R-:W-:-:S03]  /*01a0*/  CS2R R10, SRZ ;  /* 0x00000000000a7805 */ /* 0x000fc6000001ff00 */
[----:B----4-:R-:W-:Y:S01]  /*01b0*/  IMAD.WIDE R16, R9, 0x8, R12 ;  /* 0x0000000809107825 */ /* 0x010fe200078e020c */
[----:B------:R-:W-:-:S03]  /*01c0*/  CS2R R12, SRZ ;  /* 0x00000000000c7805 */ /* 0x000fc6000001ff00 */
[----:B------:R-:W2:Y:S01]  /*01d0*/  @!P0 LDG.E.EL.64 R2, desc[UR4][R14.64] ;  /* 0x000000040e028981 */ /* 0x000ea2000c2e1b00 */
[----:B-----5:R-:W-:-:S03]  /*01e0*/  IMAD.WIDE R6, R9, 0x8, R6 ;  /* 0x0000000809067825 */ /* 0x020fc600078e0206 */
[----:B------:R-:W3:Y:S04]  /*01f0*/  @!P0 LDG.E.EL.64 R10, desc[UR4][R16.64] ;  /* 0x00000004100a8981 */ /* 0x000ee8000c2e1b00 */
[----:B------:R-:W4:Y:S01]  /*0200*/  @!P0 LDG.E.EL.64 R12, desc[UR4][R6.64] ;  /* 0x00000004060c8981 */ /* 0x000f22000c2e1b00 */
[----:B------:R-:W-:-:S05]  /*0210*/  LEA.HI.SX32 R27, R0, R27, 0x13 ;  /* 0x0000001b001b7211 */ /* 0x000fca00078f9aff */
[----:B------:R-:W-:Y:S01]  /*0220*/  IMAD R23, R27, 0x1800, RZ ;  /* 0x000018001b177824 */ /* 0x000fe200078e02ff */
[----:B--2---:R-:W-:Y:S02]  /*0230*/  SEL R20, R3, RZ, !P0 ;  /* 0x000000ff03147207 */ /* 0x004fe40004000000 */
[----:B------:R-:W-:Y:S02]  /*0240*/  SEL R21, R2, RZ, !P0 ;  /* 0x000000ff02157207 */ /* 0x000fe40004000000 */
[----:B---3--:R-:W-:Y:S02]  /*0250*/  SEL R18, R11, RZ, !P0 ;  /* 0x000000ff0b127207 */ /* 0x008fe40004000000 */
[----:B------:R-:W-:Y:S02]  /*0260*/  SHF.R.U32.HI R19, RZ, 0x1a, R20 ;  /* 0x0000001aff137819 */ /* 0x000fe40000011614 */
[----:B------:R-:W-:Y:S02]  /*0270*/  SHF.R.U32.HI R3, RZ, 0x1a, R18 ;  /* 0x0000001aff037819 */ /* 0x000fe40000011612 */
[----:B----4-:R-:W-:-:S02]  /*0280*/  SEL R2, R13, RZ, !P0 ;  /* 0x000000ff0d027207 */ /* 0x010fc40004000000 */
[----:B------:R-:W-:Y:S02]  /*0290*/  SEL R11, R10, RZ, !P0 ;  /* 0x000000ff0a0b7207 */ /* 0x000fe40004000000 */
[----:B------:R-:W-:Y:S02]  /*02a0*/  LOP3.LUT R14, R19, 0x20, RZ, 0xc0, !PT ;  /* 0x00000020130e7812 */ /* 0x000fe400078ec0ff */
[----:B------:R-:W-:Y:S02]  /*02b0*/  LOP3.LUT R10, R3, 0x20, RZ, 0xc0, !PT ;  /* 0x00000020030a7812 */ /* 0x000fe400078ec0ff */
[----:B------:R-:W-:Y:S02]  /*02c0*/  SHF.R.U32.HI R3, RZ, 0x1a, R2 ;  /* 0x0000001aff037819 */ /* 0x000fe40000011602 */
[----:B------:R-:W-:Y:S02]  /*02d0*/  IADD3 R14, P1, R14, R21, RZ ;  /* 0x000000150e0e7210 */ /* 0x000fe40007f3e0ff */
[----:B------:R-:W-:-:S02]  /*02e0*/  IADD3 R10, P2, R10, R11, RZ ;  /* 0x0000000b0a0a7210 */ /* 0x000fc40007f5e0ff */
[----:B------:R-:W-:Y:S01]  /*02f0*/  SEL R12, R12, RZ, !P0 ;  /* 0x000000ff0c0c7207 */ /* 0x000fe20004000000 */
[----:B------:R-:W-:Y:S01]  /*0300*/  IMAD.X R13, RZ, RZ, R20, P1 ;  /* 0x000000ffff0d7224 */ /* 0x000fe200008e0614 */
[----:B------:R-:W-:Y:S01]  /*0310*/  LOP3.LUT R3, R3, 0x20, RZ, 0xc0, !PT ;  /* 0x0000002003037812 */ /* 0x000fe200078ec0ff */
[----:B------:R-:W-:Y:S01]  /*0320*/  IMAD.X R11, RZ, RZ, R18, P2 ;  /* 0x000000ffff0b7224 */ /* 0x000fe200010e0612 */
[C---:B------:R-:W-:Y:S02]  /*0330*/  LEA R7, P2, R10.reuse, UR6, 0x8 ;  /* 0x000000060a077c11 */ /* 0x040fe4000f8440ff */
[----:B------:R-:W-:Y:S02]  /*0340*/  IADD3 R3, P1, R3, R12, RZ ;  /* 0x0000000c03037210 */ /* 0x000fe40007f3e0ff */
[----:B------:R-:W-:Y:S01]  /*0350*/  LEA.HI.X R10, R10, UR7, R11, 0x8, P2 ;  /* 0x000000070a0a7c11 */ /* 0x000fe200090f440b */
[C---:B------:R-:W-:Y:S01]  /*0360*/  IMAD.SHL.U32 R11, R14.reuse, 0x2000, RZ ;  /* 0x000020000e0b7824 */ /* 0x040fe200078e00ff */
[----:B------:R-:W-:Y:S01]  /*0370*/  LEA R12, P2, R3, UR6, 0x8 ;  /* 0x00000006030c7c11 */ /* 0x000fe2000f8440ff */
[----:B------:R-:W-:Y:S01]  /*0380*/  IMAD.X R6, RZ, RZ, R2, P1 ;  /* 0x000000ffff067224 */ /* 0x000fe200008e0602 */
[----:B------:R-:W-:-:S02]  /*0390*/  SHF.L.U64.HI R13, R14, 0xd, R13 ;  /* 0x0000000d0e0d7819 */ /* 0x000fc4000001020d */
[----:B------:R-:W-:Y:S01]  /*03a0*/  IADD3 R2, P1, R11, R7, RZ ;  /* 0x000000070b027210 */ /* 0x000fe20007f3e0ff */
[----:B------:R-:W1:Y:S01]  /*03b0*/  LDC.64 R14, c[0x0][0x238] ;  /* 0x00008e00ff0e7b82 */ /* 0x000e620000000a00 */
[----:B------:R-:W-:Y:S01]  /*03c0*/  LEA.HI.X R0, R3, UR7, R6, 0x8, P2 ;  /* 0x0000000703007c11 */ /* 0x000fe200090f4406 */
[----:B------:R-:W-:Y:S01]  /*03d0*/  ULDC.64 UR6, c[0x0][0x248] ;  /* 0x0000920000067ab9 */ /* 0x000fe20000000a00 */
[----:B------:R-:W-:Y:S01]  /*03e0*/  IADD3 R12, P2, R12, R11, RZ ;  /* 0x0000000b0c0c7210 */ /* 0x000fe20007f5e0ff */
[----:B------:R-:W-:Y:S01]  /*03f0*/  IMAD.X R3, R13, 0x1, R10, P1 ;  /* 0x000000010d037824 */ /* 0x000fe200008e060a */
[----:B------:R-:W-:Y:S01]  /*0400*/  LEA.HI R18, R5, R5, RZ, 0x6 ;  /* 0x0000000505127211 */ /* 0x000fe200078f30ff */
[----:B------:R-:W-:Y:S02]  /*0410*/  IMAD.U32 R11, R27, 0x10000, RZ ;  /* 0x000100001b0b7824 */ /* 0x000fe400078e00ff */
[----:B------:R-:W-:Y:S02]  /*0420*/  IMAD.X R13, R0, 0x1, R13, P2 ;  /* 0x00000001000d7824 */ /* 0x000fe400010e060d */
[----:B------:R-:W-:Y:S01]  /*0430*/  VIADD R0, R4, 0x1 ;  /* 0x0000000104007836 */ /* 0x000fe20000000000 */
[----:B------:R-:W-:Y:S01]  /*0440*/  LOP3.LUT R18, R18, 0xffffffc0, RZ, 0xc0, !PT ;  /* 0xffffffc012127812 */ /* 0x000fe200078ec0ff */
[----:B------:R-:W-:Y:S01]  /*0450*/  IMAD.WIDE R6, R11, 0x4, R2 ;  /* 0x000000040b067825 */ /* 0x000fe200078e0202 */
[----:B------:R-:W-:-:S03]  /*0460*/  CS2R R2, SRZ ;  /* 0x0000000000027805 */ /* 0x000fc6000001ff00 */
[----:B------:R-:W-:-:S04]  /*0470*/  IMAD.HI R16, R0, 0x4ec4ec4f, RZ ;  /* 0x4ec4ec4f00107827 */ /* 0x000fc800078e02ff */
[----:B------:R-:W-:Y:S01]  /*0480*/  IMAD.IADD R18, R5, 0x1, -R18 ;  /* 0x0000000105127824 */ /* 0x000fe200078e0a12 */
[----:B------:R-:W-:Y:S01]  /*0490*/  SHF.R.U32.HI R17, RZ, 0x1f, R16 ;  /* 0x0000001fff117819 */ /* 0x000fe20000011610 */
[----:B------:R-:W-:Y:S01]  /*04a0*/  IMAD.WIDE R12, R11, 0x4, R12 ;  /* 0x000000040b0c7825 */ /* 0x000fe200078e020c */
[----:B------:R-:W-:Y:S02]  /*04b0*/  CS2R R10, SRZ ;  /* 0x00000000000a7805 */ /* 0x000fe4000001ff00 */
[----:B------:R-:W-:Y:S01]  /*04c0*/  LEA.HI.SX32 R17, R16, R17, 0x19 ;  /* 0x0000001110117211 */ /* 0x000fe200078fcaff */
[----:B------:R-:W-:-:S04]  /*04d0*/  IMAD.WIDE R6, R25, 0x4, R6 ;  /* 0x0000000419067825 */ /* 0x000fc800078e0206 */
[----:B------:R-:W-:Y:S01]  /*04e0*/  IMAD R17, R17, -0x1a0, R0 ;  /* 0xfffffe6011117824 */ /* 0x000fe200078e0200 */
[----:B------:R2:W3:Y:S01]  /*04f0*/  @!P0 LDG.E.EL.64 R2, desc[UR4][R6.64] ;  /* 0x0000000406028981 */ /* 0x0004e2000c2e1b00 */
[----:B------:R-:W-:-:S04]  /*0500*/  IMAD.WIDE R12, R25, 0x4, R12 ;  /* 0x00000004190c7825 */ /* 0x000fc800078e020c */
[----:B------:R-:W-:Y:S01]  /*0510*/  IMAD R22, R17, 0x40, R18 ;  /* 0x0000004011167824 */ /* 0x000fe200078e0212 */
[----:B------:R4:W5:Y:S04]  /*0520*/  @!P0 LDG.E.EL.64 R10, desc[UR4][R12.64] ;  /* 0x000000040c0a8981 */ /* 0x000968000c2e1b00 */
[----:B------:R-:W-:Y:S02]  /*0530*/  SHF.R.S32.HI R19, RZ, 0x1f, R22 ;  /* 0x0000001fff137819 */ /* 0x000fe40000011416 */
[----:B------:R-:W-:-:S04]  /*0540*/  IADD3 R0, P2, R23, R22, RZ ;  /* 0x0000001617007210 */ /* 0x000fc80007f5e0ff */
[----:B--2---:R-:W-:Y:S02]  /*0550*/  LEA.HI.X.SX32 R7, R23, R19, 0x1, P2 ;  /* 0x0000001317077211 */ /* 0x004fe400010f0eff */
[----:B----4-:R-:W-:-:S04]  /*0560*/  LEA R12, P2, R0, UR6, 0x2 ;  /* 0x00000006000c7c11 */ /* 0x010fc8000f8410ff */
[----:B------:R-:W-:Y:S01]  /*0570*/  LEA.HI.X R13, R0, UR7, R7, 0x2, P2 ;  /* 0x00000007000d7c11 */ /* 0x000fe200090f1407 */
[----:B------:R-:W-:Y:S01]  /*0580*/  IMAD R0, R27, 0x1000, R18 ;  /* 0x000010001b007824 */ /* 0x000fe200078e0212 */
[----:B------:R-:W-:Y:S01]  /*0590*/  CS2R R20, SRZ ;  /* 0x0000000000147805 */ /* 0x000fe2000001ff00 */
[----:B------:R-:W-:Y:S01]  /*05a0*/  IMAD.MOV.U32 R6, RZ, RZ, RZ ;  /* 0x000000ffff067224 */ /* 0x000fe200078e00ff */
[----:B------:R-:W-:Y:S01]  /*05b0*/  ULDC.64 UR6, c[0x0][0x298] ;  /* 0x0000a60000067ab9 */ /* 0x000fe20000000a00 */
[C---:B------:R-:W-:Y:S02]  /*05c0*/  IMAD R17, R25.reuse, 0x40, R0 ;  /* 0x0000004019117824 */ /* 0x040fe400078e0200 */
[----:B------:R-:W-:Y:S02]  /*05d0*/  VIADD R5, R25, 0xffffffc0 ;  /* 0xffffffc019057836 */ /* 0x000fe40000000000 */
[----:B0-----:R-:W-:-:S03]  /*05e0*/  IMAD.WIDE R16, R17, 0x4, R28 ;  /* 0x0000000411107825 */ /* 0x001fc600078e021c */
[----:B------:R-:W-:Y:S02]  /*05f0*/  ISETP.GE.U32.AND P1, PT, R5, 0x60, PT ;  /* 0x000000600500780c */ /* 0x000fe40003f26070 */
[----:B------:R0:W2:Y:S02]  /*0600*/  @!P0 LDG.E.EL R6, desc[UR4][R16.64] ;  /* 0x0000000410068981 */ /* 0x0000a4000c2e1900 */
[----:B0-----:R-:W0:Y:S01]  /*0610*/  LDC.64 R16, c[0x0][0x258] ;  /* 0x00009600ff107b82 */ /* 0x001e220000000a00 */
[----:B-1----:R-:W-:-:S08]  /*0620*/  IMAD.WIDE R14, R9, 0x4, R14 ;  /* 0x00000004090e7825 */ /* 0x002fd000078e020e */
[----:B------:R1:W4:Y:S01]  /*0630*/  @!P1 LDG.E.EL R21, desc[UR4][R12.64+-0x4000] ;  /* 0xffc000040c159981 */ /* 0x000322000c2e1900 */
[----:B------:R-:W-:-:S03]  /*0640*/  IMAD.MOV.U32 R0, RZ, RZ, RZ ;  /* 0x000000ffff007224 */ /* 0x000fc600078e00ff */
[----:B------:R-:W2:Y:S01]  /*0650*/  @!P0 LDG.E.EL R20, desc[UR4][R14.64] ;  /* 0x000000040e148981 */ /* 0x000ea2000c2e1900 */
[----:B------:R-:W-:-:S03]  /*0660*/  IMAD R7, R27, 0x1000, R22 ;  /* 0x000010001b077824 */ /* 0x000fc600078e0216 */
[----:B------:R1:W4:Y:S02]  /*0670*/  @!P0 LDG.E.EL R0, desc[UR4][R14.64] ;  /* 0x000000040e008981 */ /* 0x000324000c2e1900 */
[----:B-1----:R-:W1:Y:S01]  /*0680*/  LDC.64 R12, c[0x0][0x250] ;  /* 0x00009400ff0c7b82 */ /* 0x002e620000000a00 */
[----:B------:R-:W-:Y:S01]  /*0690*/  IMAD.WIDE R28, R7, 0x4, R28 ;  /* 0x00000004071c7825 */ /* 0x000fe200078e021c */
[----:B------:R-:W-:-:S03]  /*06a0*/  CS2R R14, SRZ ;  /* 0x00000000000e7805 */ /* 0x000fc6000001ff00 */
[----:B0-----:R-:W-:-:S04]  /*06b0*/  IMAD.WIDE R16, R9, 0x8, R16 ;  /* 0x0000000809107825 */ /* 0x001fc800078e0210 */
[----:B------:R-:W-:Y:S01]  /*06c0*/  IMAD.MOV.U32 R7, RZ, RZ, RZ ;  /* 0x000000ffff077224 */ /* 0x000fe200078e00ff */
[----:B------:R0:W4:Y:S05]  /*06d0*/  @!P1 LDG.E.EL.64 R14, desc[UR4][R16.64] ;  /* 0x00000004100e9981 */ /* 0x00012a000c2e1b00 */
[----:B------:R0:W4:Y:S01]  /*06e0*/  @!P0 LDG.E.EL R7, desc[UR4][R28.64] ;  /* 0x000000041c078981 */ /* 0x000122000c2e1900 */
[----:B-1----:R-:W-:Y:S01]  /*06f0*/  IMAD.WIDE R12, R8, 0x8, R12 ;  /* 0x00000008080c7825 */ /* 0x002fe200078e020c */
[----:B0-----:R-:W0:Y:S01]  /*0700*/  LDC.64 R16, c[0x0][0x240] ;  /* 0x00009000ff107b82 */ /* 0x001e220000000a00 */
[----:B------:R-:W-:-:S06]  /*0710*/  CS2R R28, SRZ ;  /* 0x00000000001c7805 */ /* 0x000fcc000001ff00 */
[----:B------:R1:W4:Y:S02]  /*0720*/  @!P1 LDG.E.EL.64 R28, desc[UR4][R12.64] ;  /* 0x000000040c1c9981 */ /* 0x000324000c2e1b00 */
[----:B-1----:R-:W-:Y:S02]  /*0730*/  IMAD.MOV.U32 R13, RZ, RZ, RZ ;  /* 0x000000ffff0d7224 */ /* 0x002fe400078e00ff */
[----:B0-----:R-:W-:-:S05]  /*0740*/  IMAD.WIDE R16, R8, 0x4, R16 ;  /* 0x0000000408107825 */ /* 0x001fca00078e0210 */
[----:B------:R-:W4:Y:S01]  /*0750*/  @!P0 LDG.E.EL R13, desc[UR4][R16.64] ;  /* 0x00000004100d8981 */ /* 0x000f22000c2e1900 */
[----:B---3--:R-:W-:Y:S02]  /*0760*/  SEL R2, R2, RZ, !P0 ;  /* 0x000000ff02027207 */ /* 0x008fe40004000000 */
[----:B-----5:R-:W-:Y:S02]  /*0770*/  SEL R10, R10, RZ, !P0 ;  /* 0x000000ff0a0a7207 */ /* 0x020fe40004000000 */
[----:B------:R-:W-:Y:S02]  /*0780*/  SEL R3, R3, RZ, !P0 ;  /* 0x000000ff03037207 */ /* 0x000fe40004000000 */
[----:B------:R-:W-:Y:S01]  /*0790*/  SEL R11, R11, RZ, !P0 ;  /* 0x000000ff0b0b7207 */ /* 0x000fe20004000000 */
[----:B------:R-:W-:Y:S01]  /*07a0*/  FADD R10, -R2, R10 ;  /* 0x0000000a020a7221 */ /* 0x000fe20000000100 */
[----:B--2---:R-:W-:-:S05]  /*07b0*/  SEL R20, R20, RZ, !P0 ;  /* 0x000000ff14147207 */ /* 0x004fca0004000000 */
[----:B------:R-:W-:Y:S01]  /*07c0*/  FFMA R12, R10, R20, R2 ;  /* 0x000000140a0c7223 */ /* 0x000fe20000000002 */
[----:B----4-:R-:W-:Y:S01]  /*07d0*/  SEL R0, R0, RZ, !P0 ;  /* 0x000000ff00007207 */ /* 0x010fe20004000000 */
[----:B------:R-:W-:-:S04]  /*07e0*/  FADD R10, -R3, R11 ;  /* 0x0000000b030a7221 */ /* 0x000fc80000000100 */
[----:B------:R-:W-:Y:S01]  /*07f0*/  FFMA R10, R10, R0, R3 ;  /* 0x000000000a0a7223 */ /* 0x000fe20000000003 */
[----:B------:R-:W-:-:S06]  /*0800*/  IMAD.MOV.U32 R11, RZ, RZ, RZ ;  /* 0x000000ffff0b7224 */ /* 0x000fcc00078e00ff */
[----:B------:R0:W2:Y:S01]  /*0810*/  @!P0 LDG.E.EL R11, desc[UR4][R16.64] ;  /* 0x00000004100b8981 */ /* 0x0000a2000c2e1900 */
[----:B------:R-:W-:-:S04]  /*0820*/  SEL R0, R15, RZ, !P1 ;  /* 0x000000ff0f007207 */ /* 0x000fc80004800000 */
[----:B------:R-:W-:Y:S01]  /*0830*/  SHF.R.U32.HI R3, RZ, 0x1b, R0 ;  /* 0x0000001bff037819 */ /* 0x000fe20000011600 */
[----:B0-----:R-:W0:Y:S01]  /*0840*/  LDC.64 R16, c[0x0][0x260] ;  /* 0x00009800ff107b82 */ /* 0x001e220000000a00 */
[----:B------:R-:W-:Y:S02]  /*0850*/  SEL R14, R14, RZ, !P1 ;  /* 0x000000ff0e0e7207 */ /* 0x000fe40004800000 */
[----:B------:R-:W-:-:S04]  /*0860*/  LOP3.LUT R3, R3, 0x10, RZ, 0xc0, !PT ;  /* 0x0000001003037812 */ /* 0x000fc800078ec0ff */
[----:B------:R-:W-:Y:S02]  /*0870*/  IADD3 R3, P2, R3, R14, RZ ;  /* 0x0000000e03037210 */ /* 0x000fe40007f5e0ff */
[----:B------:R-:W1:Y:S01]  /*0880*/  LDC.64 R14, c[0x0][0x248] ;  /* 0x00009200ff0e7b82 */ /* 0x000e620000000a00 */
[----:B------:R-:W-:Y:S02]  /*0890*/  SEL R20, R28, RZ, !P1 ;  /* 0x000000ff1c147207 */ /* 0x000fe40004800000 */
[----:B------:R-:W-:-:S04]  /*08a0*/  SEL R28, R29, RZ, !P1 ;  /* 0x000000ff1d1c7207 */ /* 0x000fc80004800000 */
[----:B------:R-:W-:Y:S01]  /*08b0*/  SHF.R.U32.HI R29, RZ, 0x1b, R28 ;  /* 0x0000001bff1d7819 */ /* 0x000fe2000001161c */
[----:B------:R-:W-:-:S03]  /*08c0*/  IMAD.X R0, RZ, RZ, R0, P2 ;  /* 0x000000ffff007224 */ /* 0x000fc600010e0600 */
[----:B------:R-:W-:-:S04]  /*08d0*/  LOP3.LUT R29, R29, 0x10, RZ, 0xc0, !PT ;  /* 0x000000101d1d7812 */ /* 0x000fc800078ec0ff */
[----:B------:R-:W-:Y:S01]  /*08e0*/  IADD3 R20, P2, R29, R20, RZ ;  /* 0x000000141d147210 */ /* 0x000fe20007f5e0ff */
[----:B------:R-:W-:Y:S02]  /*08f0*/  IMAD R29, R0, 0x180, RZ ;  /* 0x00000180001d7824 */ /* 0x000fe400078e02ff */
[----:B------:R-:W-:-:S04]  /*0900*/  IMAD.IADD R0, R23, 0x1, R18 ;  /* 0x0000000117007824 */ /* 0x000fc800078e0212 */
[----:B------:R-:W-:Y:S02]  /*0910*/  IMAD R23, R5, 0x40, R0 ;  /* 0x0000004005177824 */ /* 0x000fe400078e0200 */
[----:B------:R-:W-:Y:S02]  /*0920*/  IMAD.MOV.U32 R0, RZ, RZ, RZ ;  /* 0x000000ffff007224 */ /* 0x000fe400078e00ff */
[----:B-1----:R-:W-:-:S04]  /*0930*/  IMAD.WIDE R14, R23, 0x4, R14 ;  /* 0x00000004170e7825 */ /* 0x002fc800078e020e */
[----:B0-----:R-:W-:Y:S01]  /*0940*/  IMAD.WIDE.U32 R2, R3, 0x180, R16 ;  /* 0x0000018003027825 */ /* 0x001fe200078e0010 */
[----:B------:R0:W3:Y:S03]  /*0950*/  @!P1 LDG.E.EL R0, desc[UR4][R14.64] ;  /* 0x000000040e009981 */ /* 0x0000e6000c2e1900 */
[----:B------:R-:W-:Y:S02]  /*0960*/  IMAD.IADD R3, R3, 0x1, R29 ;  /* 0x0000000103037824 */ /* 0x000fe400078e021d */
[----:B------:R-:W-:Y:S01]  /*0970*/  IMAD.X R28, RZ, RZ, R28, P2 ;  /* 0x000000ffff1c7224 */ /* 0x000fe200010e061c */
[----:B0-----:R-:W0:Y:S03]  /*0980*/  LDC.64 R14, c[0x0][0x268] ;  /* 0x00009a00ff0e7b82 */ /* 0x001e260000000a00 */
[----:B------:R-:W-:-:S02]  /*0990*/  IMAD R23, R28, 0x1800, RZ ;  /* 0x000018001c177824 */ /* 0x000fc400078e02ff */
[----:B------:R-:W-:Y:S01]  /*09a0*/  IMAD.WIDE.U32 R2, R20, 0x1800, R2 ;  /* 0x0000180014027825 */ /* 0x000fe200078e0002 */
[----:B------:R-:W-:-:S03]  /*09b0*/  SEL R6, R6, RZ, !P0 ;  /* 0x000000ff06067207 */ /* 0x000fc60004000000 */
[----:B------:R-:W-:Y:S02]  /*09c0*/  IMAD.IADD R3, R3, 0x1, R23 ;  /* 0x0000000103037824 */ /* 0x000fe400078e0217 */
[----:B------:R-:W-:Y:S01]  /*09d0*/  IMAD R29, R27, 0x6000, RZ ;  /* 0x000060001b1d7824 */ /* 0x000fe200078e02ff */
[----:B------:R-:W-:Y:S01]  /*09e0*/  SEL R24, R13, RZ, !P0 ;  /* 0x000000ff0d187207 */ /* 0x000fe20004000000 */
[----:B------:R-:W-:Y:S02]  /*09f0*/  FADD R13, -R6, R12 ;  /* 0x0000000c060d7221 */ /* 0x000fe40000000100 */
[----:B------:R-:W-:-:S04]  /*0a00*/  IMAD.WIDE R2, R29, 0x4, R2 ;  /* 0x000000041d027825 */ /* 0x000fc800078e0202 */
[----:B------:R-:W-:Y:S01]  /*0a10*/  FFMA R6, R13, R24, R6 ;  /* 0x000000180d067223 */ /* 0x000fe20000000006 */
[----:B------:R-:W-:Y:S02]  /*0a20*/  IMAD.MOV.U32 R12, RZ, RZ, RZ ;  /* 0x000000ffff0c7224 */ /* 0x000fe400078e00ff */
[----:B------:R-:W-:Y:S02]  /*0a30*/  IMAD.MOV.U32 R13, RZ, RZ, RZ ;  /* 0x000000ffff0d7224 */ /* 0x000fe400078e00ff */
[----:B------:R-:W-:-:S05]  /*0a40*/  IMAD.WIDE R2, R5, 0x4, R2 ;  /* 0x0000000405027825 */ /* 0x000fca00078e0202 */
[----:B------:R0:W4:Y:S02]  /*0a50*/  @!P1 LDG.E.EL.64 R12, desc[UR4][R2.64] ;  /* 0x00000004020c9981 */ /* 0x000124000c2e1b00 */
[----:B0-----:R-:W-:Y:S01]  /*0a60*/  IMAD.WIDE R2, R9, 0x8, R14 ;  /* 0x0000000809027825 */ /* 0x001fe200078e020e */
[----:B------:R-:W-:-:S06]  /*0a70*/  CS2R R14, SRZ ;  /* 0x00000000000e7805 */ /* 0x000fcc000001ff00 */
[----:B------:R0:W5:Y:S02]  /*0a80*/  @!P1 LDG.E.EL.64 R14, desc[UR4][R2.64] ;  /* 0x00000004020e9981 */ /* 0x000164000c2e1b00 */
[----:B0-----:R-:W-:Y:S02]  /*0a90*/  CS2R R2, SRZ ;  /* 0x0000000000027805 */ /* 0x001fe4000001ff00 */
[----:B-----5:R-:W-:-:S04]  /*0aa0*/  SEL R24, R15, RZ, !P1 ;  /* 0x000000ff0f187207 */ /* 0x020fc80004800000 */
[----:B------:R-:W-:Y:S02]  /*0ab0*/  SHF.R.U32.HI R15, RZ, 0x1b, R24 ;  /* 0x0000001bff0f7819 */ /* 0x000fe40000011618 */
[----:B------:R-:W-:Y:S02]  /*0ac0*/  SEL R14, R14, RZ, !P1 ;  /* 0x000000ff0e0e7207 */ /* 0x000fe40004800000 */
[----:B------:R-:W-:-:S04]  /*0ad0*/  LOP3.LUT R15, R15, 0x10, RZ, 0xc0, !PT ;  /* 0x000000100f0f7812 */ /* 0x000fc800078ec0ff */
[----:B------:R-:W-:-:S05]  /*0ae0*/  IADD3 R15, P2, R15, R14, RZ ;  /* 0x0000000e0f0f7210 */ /* 0x000fca0007f5e0ff */
[----:B------:R-:W-:Y:S02]  /*0af0*/  IMAD.X R14, RZ, RZ, R24, P2 ;  /* 0x000000ffff0e7224 */ /* 0x000fe400010e0618 */
[----:B------:R-:W-:-:S04]  /*0b00*/  IMAD.WIDE.U32 R16, R15, 0x180, R16 ;  /* 0x000001800f107825 */ /* 0x000fc800078e0010 */
[----:B------:R-:W-:-:S04]  /*0b10*/  IMAD R15, R14, 0x180, RZ ;  /* 0x000001800e0f7824 */ /* 0x000fc800078e02ff */
[----:B------:R-:W-:Y:S02]  /*0b20*/  IMAD.IADD R17, R17, 0x1, R15 ;  /* 0x0000000111117824 */ /* 0x000fe400078e020f */
[----:B------:R-:W0:Y:S01]  /*0b30*/  LDC.64 R14, c[0x0][0x270] ;  /* 0x00009c00ff0e7b82 */ /* 0x000e220000000a00 */
[----:B------:R-:W-:-:S04]  /*0b40*/  IMAD.WIDE.U32 R16, R20, 0x1800, R16 ;  /* 0x0000180014107825 */ /* 0x000fc800078e0010 */
[----:B------:R-:W-:Y:S02]  /*0b50*/  IMAD.IADD R17, R23, 0x1, R17 ;  /* 0x0000000117117824 */ /* 0x000fe400078e0211 */
[----:B------:R-:W-:-:S04]  /*0b60*/  IMAD.WIDE R28, R29, 0x4, R16 ;  /* 0x000000041d1c7825 */ /* 0x000fc800078e0210 */
[----:B0-----:R-:W-:-:S04]  /*0b70*/  IMAD.WIDE R14, R9, 0x4, R14 ;  /* 0x00000004090e7825 */ /* 0x001fc800078e020e */
[----:B------:R-:W-:Y:S01]  /*0b80*/  IMAD.MOV.U32 R20, RZ, RZ, RZ ;  /* 0x000000ffff147224 */ /* 0x000fe200078e00ff */
[----:B----4-:R-:W-:Y:S01]  /*0b90*/  SEL R23, R12, RZ, !P1 ;  /* 0x000000ff0c177207 */ /* 0x010fe20004800000 */
[----:B------:R-:W-:Y:S01]  /*0ba0*/  IMAD.WIDE R28, R5, 0x4, R28 ;  /* 0x00000004051c7825 */ /* 0x000fe200078e021c */
[----:B------:R-:W0:Y:S03]  /*0bb0*/  LDC.64 R16, c[0x0][0x278] ;  /* 0x00009e00ff107b82 */ /* 0x000e260000000a00 */
[----:B------:R-:W-:Y:S01]  /*0bc0*/  IMAD.MOV.U32 R5, RZ, RZ, RZ ;  /* 0x000000ffff057224 */ /* 0x000fe200078e00ff */
[----:B------:R-:W4:Y:S04]  /*0bd0*/  @!P1 LDG.E.EL.64 R2, desc[UR4][R28.64] ;  /* 0x000000041c029981 */ /* 0x000f28000c2e1b00 */
[----:B------:R-:W5:Y:S04]  /*0be0*/  @!P1 LDG.E.EL R20, desc[UR4][R14.64] ;  /* 0x000000040e149981 */ /* 0x000f68000c2e1900 */
[----:B------:R1:W2:Y:S02]  /*0bf0*/  @!P1 LDG.E.EL R5, desc[UR4][R14.64] ;  /* 0x000000040e059981 */ /* 0x0002a4000c2e1900 */
[----:B-1----:R-:W1:Y:S01]  /*0c00*/  LDC.64 R14, c[0x0][0x288] ;  /* 0x0000a200ff0e7b82 */ /* 0x002e620000000a00 */
[----:B0-----:R-:W-:-:S04]  /*0c10*/  IMAD.WIDE R16, R8, 0x4, R16 ;  /* 0x0000000408107825 */ /* 0x001fc800078e0210 */
[----:B-1----:R-:W-:Y:S01]  /*0c20*/  IMAD.WIDE R28, R8, 0x8, R14 ;  /* 0x00000008081c7825 */ /* 0x002fe200078e020e */
[----:B------:R-:W-:Y:S02]  /*0c30*/  CS2R R14, SRZ ;  /* 0x00000000000e7805 */ /* 0x000fe4000001ff00 */
[----:B----4-:R-:W-:-:S05]  /*0c40*/  SEL R2, R2, RZ, !P1 ;  /* 0x000000ff02027207 */ /* 0x010fca0004800000 */
[----:B------:R-:W-:Y:S01]  /*0c50*/  FADD R2, -R23, R2 ;  /* 0x0000000217027221 */ /* 0x000fe20000000100 */
[----:B--2---:R-:W-:Y:S02]  /*0c60*/  SEL R24, R5, RZ, !P1 ;  /* 0x000000ff05187207 */ /* 0x004fe40004800000 */
[----:B------:R-:W-:-:S03]  /*0c70*/  SEL R12, R3, RZ, !P1 ;  /* 0x000000ff030c7207 */ /* 0x000fc60004800000 */
[----:B------:R-:W-:Y:S02]  /*0c80*/  FFMA R23, R2, R24, R23 ;  /* 0x0000001802177223 */ /* 0x000fe40000000017 */
[----:B------:R-:W0:Y:S01]  /*0c90*/  LDC.64 R2, c[0x0][0x290] ;  /* 0x0000a400ff027b82 */ /* 0x000e220000000a00 */
[----:B------:R-:W-:Y:S01]  /*0ca0*/  SEL R5, R13, RZ, !P1 ;  /* 0x000000ff0d057207 */ /* 0x000fe20004800000 */
[----:B------:R-:W-:Y:S01]  /*0cb0*/  VIADD R13, R25, 0xffffff60 ;  /* 0xffffff60190d7836 */ /* 0x000fe20000000000 */
[----:B-----5:R-:W-:-:S03]  /*0cc0*/  SEL R20, R20, RZ, !P1 ;  /* 0x000000ff14147207 */ /* 0x020fc60004800000 */
[----:B------:R-:W-:Y:S01]  /*0cd0*/  FADD R12, -R5, R12 ;  /* 0x0000000c050c7221 */ /* 0x000fe20000000100 */
[----:B------:R-:W-:-:S03]  /*0ce0*/  ISETP.GE.U32.AND P2, PT, R13, 0x80, PT ;  /* 0x000000800d00780c */ /* 0x000fc60003f46070 */
[----:B------:R-:W-:Y:S01]  /*0cf0*/  FFMA R20, R12, R20, R5 ;  /* 0x000000140c147223 */ /* 0x000fe20000000005 */
[----:B------:R-:W-:Y:S02]  /*0d00*/  IMAD.MOV.U32 R12, RZ, RZ, RZ ;  /* 0x000000ffff0c7224 */ /* 0x000fe400078e00ff */
[----:B------:R-:W-:-:S04]  /*0d10*/  IMAD.MOV.U32 R5, RZ, RZ, RZ ;  /* 0x000000ffff057224 */ /* 0x000fc800078e00ff */
[----:B------:R-:W2:Y:S04]  /*0d20*/  @!P1 LDG.E.EL R12, desc[UR4][R16.64] ;  /* 0x00000004100c9981 */ /* 0x000ea8000c2e1900 */
[----:B------:R1:W4:Y:S04]  /*0d30*/  @!P1 LDG.E.EL R5, desc[UR4][R16.64] ;  /* 0x0000000410059981 */ /* 0x000328000c2e1900 */
[----:B------:R0:W5:Y:S01]  /*0d40*/  @!P2 LDG.E.EL.64 R14, desc[UR4][R28.64] ;  /* 0x000000041c0ea981 */ /* 0x000162000c2e1b00 */
[----:B-1----:R-:W-:Y:S01]  /*0d50*/  CS2R R16, SRZ ;  /* 0x0000000000107805 */ /* 0x002fe2000001ff00 */
[----:B0-----:R-:W-:-:S05]  /*0d60*/  IMAD.WIDE R28, R9, 0x8, R2 ;  /* 0x00000008091c7825 */ /* 0x001fca00078e0202 */
[----:B------:R0:W4:Y:S01]  /*0d70*/  @!P2 LDG.E.EL.64 R16, desc[UR4][R28.64] ;  /* 0x000000041c10a981 */ /* 0x000122000c2e1b00 */
[----:B---3--:R-:W-:-:S05]  /*0d80*/  SEL R0, R0, RZ, !P1 ;  /* 0x000000ff00007207 */ /* 0x008fca0004800000 */
[----:B------:R-:W-:Y:S01]  /*0d90*/  FADD R3, -R0, R23 ;  /* 0x0000001700037221 */ /* 0x000fe20000000100 */
[----:B0-----:R-:W0:Y:S01]  /*0da0*/  LDC.64 R28, c[0x0][0x280] ;  /* 0x0000a000ff1c7b82 */ /* 0x001e220000000a00 */
[----:B------:R-:W-:-:S04]  /*0db0*/  IMAD.SHL.U32 R2, R27, 0x2000, RZ ;  /* 0x000020001b027824 */ /* 0x000fc800078e00ff */
[----:B------:R-:W-:-:S04]  /*0dc0*/  IMAD.IADD R18, R18, 0x1, R2 ;  /* 0x0000000112127824 */ /* 0x000fc800078e0202 */
[----:B------:R-:W-:-:S04]  /*0dd0*/  IMAD R13, R13, 0x40, R18 ;  /* 0x000000400d0d7824 */ /* 0x000fc800078e0212 */
[----:B0-----:R-:W-:Y:S01]  /*0de0*/  IMAD.WIDE R28, R13, 0x4, R28 ;  /* 0x000000040d1c7825 */ /* 0x001fe200078e021c */
[----:B--2---:R-:W-:-:S05]  /*0df0*/  SEL R12, R12, RZ, !P1 ;  /* 0x000000ff0c0c7207 */ /* 0x004fca0004800000 */
[----:B------:R-:W-:Y:S01]  /*0e00*/  FFMA R3, R3, R12, R0 ;  /* 0x0000000c03037223 */ /* 0x000fe20000000000 */
[----:B-----5:R-:W-:Y:S02]  /*0e10*/  SEL R12, R15, RZ, !P2 ;  /* 0x000000ff0f0c7207 */ /* 0x020fe40005000000 */
[----:B------:R-:W-:Y:S02]  /*0e20*/  SEL R15, R14, RZ, !P2 ;  /* 0x000000ff0e0f7207 */ /* 0x000fe40005000000 */
[----:B------:R-:W-:Y:S02]  /*0e30*/  SHF.R.U32.HI R24, RZ, 0x1c, R12 ;  /* 0x0000001cff187819 */ /* 0x000fe4000001160c */
[----:B----4-:R-:W-:-:S04]  /*0e40*/  SEL R0, R17, RZ, !P2 ;  /* 0x000000ff11007207 */ /* 0x010fc80005000000 */
[----:B------:R-:W-:Y:S02]  /*0e50*/  SHF.R.U32.HI R14, RZ, 0x1c, R0 ;  /* 0x0000001cff0e7819 */ /* 0x000fe40000011600 */
[----:B------:R-:W-:Y:S02]  /*0e60*/  SEL R17, R16, RZ, !P2 ;  /* 0x000000ff10117207 */ /* 0x000fe40005000000 */
[----:B------:R-:W-:Y:S02]  /*0e70*/  LOP3.LUT R24, R24, 0x8, RZ, 0xc0, !PT ;  /* 0x0000000818187812 */ /* 0x000fe400078ec0ff */
[----:B------:R-:W-:Y:S02]  /*0e80*/  LOP3.LUT R14, R14, 0x8, RZ, 0xc0, !PT ;  /* 0x000000080e0e7812 */ /* 0x000fe400078ec0ff */
[----:B------:R-:W-:Y:S02]  /*0e90*/  IADD3 R24, P3, R24, R15, RZ ;  /* 0x0000000f18187210 */ /* 0x000fe40007f7e0ff */
[----:B------:R-:W-:-:S03]  /*0ea0*/  IADD3 R14, P4, R14, R17, RZ ;  /* 0x000000110e0e7210 */ /* 0x000fc60007f9e0ff */
[----:B------:R-:W-:Y:S01]  /*0eb0*/  IMAD.X R23, RZ, RZ, R12, P3 ;  /* 0x000000ffff177224 */ /* 0x000fe200018e060c */
[----:B------:R-:W-:Y:S01]  /*0ec0*/  LEA R15, P3, R14, UR6, 0x9 ;  /* 0x000000060e0f7c11 */ /* 0x000fe2000f8648ff */
[----:B------:R-:W-:-:S05]  /*0ed0*/  IMAD.X R17, RZ, RZ, R0, P4 ;  /* 0x000000ffff117224 */ /* 0x000fca00020e0600 */
[----:B------:R-:W-:Y:S02]  /*0ee0*/  LEA.HI.X R0, R14, UR7, R17, 0x9, P3 ;  /* 0x000000070e007c11 */ /* 0x000fe400098f4c11 */
[----:B------:R-:W0:Y:S01]  /*0ef0*/  LDC.64 R16, c[0x0][0x2a0] ;  /* 0x0000a800ff107b82 */ /* 0x000e220000000a00 */
[C---:B------:R-:W-:Y:S01]  /*0f00*/  SHF.L.U64.HI R23, R24.reuse, 0xc, R23 ;  /* 0x0000000c18177819 */ /* 0x040fe20000010217 */
[----:B------:R-:W-:-:S05]  /*0f10*/  IMAD.SHL.U32 R24, R24, 0x1000, RZ ;  /* 0x0000100018187824 */ /* 0x000fca00078e00ff */
[----:B------:R-:W-:-:S05]  /*0f20*/  IADD3 R14, P3, R24, R15, RZ ;  /* 0x0000000f180e7210 */ /* 0x000fca0007f7e0ff */
[----:B------:R-:W-:Y:S02]  /*0f30*/  IMAD.X R15, R23, 0x1, R0, P3 ;  /* 0x00000001170f7824 */ /* 0x000fe400018e0600 */
[----:B------:R-:W-:-:S06]  /*0f40*/  IMAD.MOV.U32 R0, RZ, RZ, RZ ;  /* 0x000000ffff007224 */ /* 0x000fcc00078e00ff */
[----:B------:R0:W2:Y:S02]  /*0f50*/  @!P2 LDG.E.EL R0, desc[UR4][R28.64] ;  /* 0x000000041c00a981 */ /* 0x0000a4000c2e1900 */
[----:B0-----:R-:W-:Y:S01]  /*0f60*/  IMAD.WIDE R28, R9, 0x8, R16 ;  /* 0x00000008091c7825 */ /* 0x001fe200078e0210 */
[----:B------:R-:W-:-:S06]  /*0f70*/  CS2R R16, SRZ ;  /* 0x0000000000107805 */ /* 0x000fcc000001ff00 */
[----:B------:R-:W3:Y:S01]  /*0f80*/  @!P2 LDG.E.EL.64 R16, desc[UR4][R28.64] ;  /* 0x000000041c10a981 */ /* 0x000ee2000c2e1b00 */
[----:B------:R-:W-:Y:S01]  /*0f90*/  IMAD.WIDE R14, R2, 0x4, R14 ;  /* 0x00000004020e7825 */ /* 0x000fe200078e020e */
[----:B------:R-:W-:-:S03]  /*0fa0*/  CS2R R12, SRZ ;  /* 0x00000000000c7805 */ /* 0x000fc6000001ff00 */
[----:B------:R-:W-:-:S05]  /*0fb0*/  IMAD.WIDE R14, R25, 0x4, R14 ;  /* 0x00000004190e7825 */ /* 0x000fca00078e020e */
[----:B------:R3:W4:Y:S02]  /*0fc0*/  @!P2 LDG.E.EL.64 R12, desc[UR4][R14.64+-0x280] ;  /* 0xfffd80040e0ca981 */ /* 0x000724000c2e1b00 */
[----:B---3--:R-:W-:-:S04]  /*0fd0*/  SEL R14, R17, RZ, !P2 ;  /* 0x000000ff110e7207 */ /* 0x008fc80005000000 */
[----:B------:R-:W-:Y:S02]  /*0fe0*/  SHF.R.U32.HI R26, RZ, 0x1c, R14 ;  /* 0x0000001cff1a7819 */ /* 0x000fe4000001160e */
[----:B------:R-:W-:Y:S02]  /*0ff0*/  SEL R17, R16, RZ, !P2 ;  /* 0x000000ff10117207 */ /* 0x000fe40005000000 */
[----:B------:R-:W-:-:S04]  /*1000*/  LOP3.LUT R26, R26, 0x8, RZ, 0xc0, !PT ;  /* 0x000000081a1a7812 */ /* 0x000fc800078ec0ff */
[----:B------:R-:W-:-:S05]  /*1010*/  IADD3 R26, P3, R26, R17, RZ ;  /* 0x000000111a1a7210 */ /* 0x000fca0007f7e0ff */
[----:B------:R-:W-:Y:S01]  /*1020*/  IMAD.X R16, RZ, RZ, R14, P3 ;  /* 0x000000ffff107224 */ /* 0x000fe200018e060e */
[----:B------:R-:W-:-:S04]  /*1030*/  LEA R17, P3, R26, UR6, 0x9 ;  /* 0x000000061a117c11 */ /* 0x000fc8000f8648ff */
[----:B------:R-:W-:Y:S01]  /*1040*/  LEA.HI.X R26, R26, UR7, R16, 0x9, P3 ;  /* 0x000000071a1a7c11 */ /* 0x000fe200098f4c10 */
[----:B------:R-:W-:Y:S01]  /*1050*/  ULDC.64 UR6, c[0x0][0x280] ;  /* 0x0000a00000067ab9 */ /* 0x000fe20000000a00 */
[----:B------:R-:W-:Y:S02]  /*1060*/  IADD3 R14, P3, R17, R24, RZ ;  /* 0x00000018110e7210 */ /* 0x000fe40007f7e0ff */
[----:B------:R-:W0:Y:S03]  /*1070*/  LDC.64 R16, c[0x0][0x2a8] ;  /* 0x0000aa00ff107b82 */ /* 0x000e260000000a00 */
[----:B------:R-:W-:Y:S02]  /*1080*/  IMAD.X R15, R26, 0x1, R23, P3 ;  /* 0x000000011a0f7824 */ /* 0x000fe400018e0617 */
[----:B------:R-:W-:-:S04]  /*1090*/  IMAD.WIDE R14, R2, 0x4, R14 ;  /* 0x00000004020e7825 */ /* 0x000fc800078e020e */
[----:B------:R-:W-:Y:S01]  /*10a0*/  IMAD.WIDE R28, R25, 0x4, R14 ;  /* 0x00000004191c7825 */ /* 0x000fe200078e020e */
[----:B------:R-:W-:-:S03]  /*10b0*/  CS2R R14, SRZ ;  /* 0x00000000000e7805 */ /* 0x000fc6000001ff00 */
[----:B------:R-:W-:-:S03]  /*10c0*/  IMAD.MOV.U32 R23, RZ, RZ, RZ ;  /* 0x000000ffff177224 */ /* 0x000fc600078e00ff */
[----:B------:R0:W3:Y:S02]  /*10d0*/  @!P2 LDG.E.EL.64 R14, desc[UR4][R28.64+-0x280] ;  /* 0xfffd80041c0ea981 */ /* 0x0000e4000c2e1b00 */
[----:B0-----:R-:W-:Y:S01]  /*10e0*/  IMAD.WIDE R28, R9, 0x4, R16 ;  /* 0x00000004091c7825 */ /* 0x001fe200078e0210 */
[----:B----4-:R-:W-:Y:S01]  /*10f0*/  SEL R12, R12, RZ, !P2 ;  /* 0x000000ff0c0c7207 */ /* 0x010fe20005000000 */
[----:B------:R-:W0:Y:S03]  /*1100*/  LDC.64 R16, c[0x0][0x2b0] ;  /* 0x0000ac00ff107b82 */ /* 0x000e260000000a00 */
[----:B------:R-:W4:Y:S01]  /*1110*/  @!P2 LDG.E.EL R23, desc[UR4][R28.64] ;  /* 0x000000041c17a981 */ /* 0x000f22000c2e1900 */
[----:B------:R-:W-:-:S06]  /*1120*/  IMAD.MOV.U32 R24, RZ, RZ, RZ ;  /* 0x000000ffff187224 */ /* 0x000fcc00078e00ff */
[----:B------:R1:W5:Y:S01]  /*1130*/  @!P2 LDG.E.EL R24, desc[UR4][R28.64] ;  /* 0x000000041c18a981 */ /* 0x000362000c2e1900 */
[----:B0-----:R-:W-:Y:S01]  /*1140*/  IMAD.WIDE R16, R8, 0x4, R16 ;  /* 0x0000000408107825 */ /* 0x001fe200078e0210 */
[----:B---3--:R-:W-:Y:S02]  /*1150*/  SEL R14, R14, RZ, !P2 ;  /* 0x000000ff0e0e7207 */ /* 0x008fe40005000000 */
[----:B----4-:R-:W-:-:S03]  /*1160*/  SEL R26, R23, RZ, !P2 ;  /* 0x000000ff171a7207 */ /* 0x010fc60005000000 */
[----:B------:R-:W-:-:S04]  /*1170*/  FADD R23, -R12, R14 ;  /* 0x0000000e0c177221 */ /* 0x000fc80000000100 */
[----:B------:R-:W-:Y:S01]  /*1180*/  FFMA R14, R23, R26, R12 ;  /* 0x0000001a170e7223 */ /* 0x000fe2000000000c */
[----:B------:R-:W-:-:S04]  /*1190*/  IADD3 R12, P3, R22, R2, RZ ;  /* 0x00000002160c7210 */ /* 0x000fc80007f7e0ff */
[----:B------:R-:W-:Y:S02]  /*11a0*/  LEA.HI.X.SX32 R19, R2, R19, 0x1, P3 ;  /* 0x0000001302137211 */ /* 0x000fe400018f0eff */
[----:B------:R-:W-:Y:S02]  /*11b0*/  SEL R2, R13, RZ, !P2 ;  /* 0x000000ff0d027207 */ /* 0x000fe40005000000 */
[C---:B------:R-:W-:Y:S01]  /*11c0*/  SHF.L.U64.HI R13, R12.reuse, 0x2, R19 ;  /* 0x000000020c0d7819 */ /* 0x040fe20000010213 */
[----:B------:R-:W-:-:S05]  /*11d0*/  IMAD.SHL.U32 R12, R12, 0x4, RZ ;  /* 0x000000040c0c7824 */ /* 0x000fca00078e00ff */
[----:B-1----:R-:W-:-:S04]  /*11e0*/  IADD3 R28, P3, R12, UR6, RZ ;  /* 0x000000060c1c7c10 */ /* 0x002fc8000ff7e0ff */
[----:B------:R-:W-:Y:S01]  /*11f0*/  IADD3.X R29, R13, UR7, RZ, P3, !PT ;  /* 0x000000070d1d7c10 */ /* 0x000fe20009ffe4ff */
[----:B------:R-:W-:Y:S01]  /*1200*/  ULDC.64 UR6, c[0x0][0x2b8] ;  /* 0x0000ae0000067ab9 */ /* 0x000fe20000000a00 */
[----:B------:R-:W-:Y:S02]  /*1210*/  ISETP.GT.AND P3, PT, R25, 0x11f, PT ;  /* 0x0000011f1900780c */ /* 0x000fe40003f64270 */
[----:B------:R-:W-:Y:S02]  /*1220*/  IADD3 R12, P4, R12, UR6, RZ ;  /* 0x000000060c0c7c10 */ /* 0x000fe4000ff9e0ff */
[----:B------:R-:W-:Y:S01]  /*1230*/  SEL R15, R15, RZ, !P2 ;  /* 0x000000ff0f0f7207 */ /* 0x000fe20005000000 */
[----:B------:R-:W-:Y:S01]  /*1240*/  IMAD.MOV.U32 R22, RZ, RZ, RZ ;  /* 0x000000ffff167224 */ /* 0x000fe200078e00ff */
[----:B------:R-:W-:Y:S01]  /*1250*/  IADD3.X R13, R13, UR7, RZ, P4, !PT ;  /* 0x000000070d0d7c10 */ /* 0x000fe2000a7fe4ff */
[----:B------:R-:W-:Y:S01]  /*1260*/  IMAD.MOV.U32 R23, RZ, RZ, RZ ;  /* 0x000000ffff177224 */ /* 0x000fe200078e00ff */
[----:B-----5:R-:W-:Y:S01]  /*1270*/  SEL R19, R24, RZ, !P2 ;  /* 0x000000ff18137207 */ /* 0x020fe20005000000 */
[----:B------:R-:W-:Y:S01]  /*1280*/  FADD R15, -R2, R15 ;  /* 0x0000000f020f7221 */ /* 0x000fe20000000100 */
[----:B--2---:R-:W-:Y:S01]  /*1290*/  SEL R0, R0, RZ, !P2 ;  /* 0x000000ff00007207 */ /* 0x004fe20005000000 */
[----:B------:R-:W-:-:S02]  /*12a0*/  ULDC.64 UR6, c[0x0][0x2d0] ;  /* 0x0000b40000067ab9 */ /* 0x000fc40000000a00 */
[----:B------:R0:W2:Y:S01]  /*12b0*/  @P3 LDG.E.EL R22, desc[UR4][R12.64+-0x12000] ;  /* 0xfee000040c163981 */ /* 0x0000a2000c2e1900 */
[----:B------:R-:W-:Y:S01]  /*12c0*/  FFMA R2, R15, R19, R2 ;  /* 0x000000130f027223 */ /* 0x000fe20000000002 */
[----:B------:R-:W-:Y:S02]  /*12d0*/  IMAD.MOV.U32 R15, RZ, RZ, RZ ;  /* 0x000000ffff0f7224 */ /* 0x000fe400078e00ff */
[----:B------:R-:W3:Y:S04]  /*12e0*/  @!P2 LDG.E.EL R23, desc[UR4][R16.64] ;  /* 0x000000041017a981 */ /* 0x000ee8000c2e1900 */
[----:B------:R1:W4:Y:S01]  /*12f0*/  @!P2 LDG.E.EL R15, desc[UR4][R28.64+-0xa000] ;  /* 0xff6000041c0fa981 */ /* 0x000322000c2e1900 */
[----:B0-----:R-:W0:Y:S08]  /*1300*/  LDC.64 R12, c[0x0][0x2c0] ;  /* 0x0000b000ff0c7b82 */ /* 0x001e300000000a00 */
[----:B-1----:R-:W1:Y:S01]  /*1310*/  LDC.64 R28, c[0x0][0x2c8] ;  /* 0x0000b200ff1c7b82 */ /* 0x002e620000000a00 */
[----:B------:R-:W-:-:S06]  /*1320*/  IMAD.MOV.U32 R19, RZ, RZ, RZ ;  /* 0x000000ffff137224 */ /* 0x000fcc00078e00ff */
[----:B------:R0:W5:Y:S02]  /*1330*/  @!P2 LDG.E.EL R19, desc[UR4][R16.64] ;  /* 0x000000041013a981 */ /* 0x000164000c2e1900 */
[----:B0-----:R-:W-:Y:S01]  /*1340*/  IMAD.WIDE R16, R8, 0x8, R12 ;  /* 0x0000000808107825 */ /* 0x001fe200078e020c */
[----:B------:R-:W-:-:S06]  /*1350*/  CS2R R12, SRZ ;  /* 0x00000000000c7805 */ /* 0x000fcc000001ff00 */
[----:B------:R1:W2:Y:S02]  /*1360*/  @P3 LDG.E.EL.64 R12, desc[UR4][R16.64] ;  /* 0x00000004100c3981 */ /* 0x0002a4000c2e1b00 */
[----:B-1----:R-:W-:Y:S01]  /*1370*/  IMAD.WIDE R16, R9, 0x8, R28 ;  /* 0x0000000809107825 */ /* 0x002fe200078e021c */
[----:B------:R-:W-:-:S06]  /*1380*/  CS2R R28, SRZ ;  /* 0x00000000001c7805 */ /* 0x000fcc000001ff00 */
[----:B------:R-:W2:Y:S01]  /*1390*/  @P3 LDG.E.EL.64 R28, desc[UR4][R16.64] ;  /* 0x00000004101c3981 */ /* 0x000ea2000c2e1b00 */
[----:B----4-:R-:W-:Y:S02]  /*13a0*/  SEL R15, R15, RZ, !P2 ;  /* 0x000000ff0f0f7207 */ /* 0x010fe40005000000 */
[----:B---3--:R-:W-:-:S03]  /*13b0*/  SEL R24, R23, RZ, !P2 ;  /* 0x000000ff17187207 */ /* 0x008fc60005000000 */
[----:B------:R-:W-:Y:S01]  /*13c0*/  FADD R2, -R15, R2 ;  /* 0x000000020f027221 */ /* 0x000fe20000000100 */
[----:B------:R-:W-:Y:S01]  /*13d0*/  FADD R23, -R0, R14 ;  /* 0x0000000e00177221 */ /* 0x000fe20000000100 */
[----:B-----5:R-:W-:-:S03]  /*13e0*/  SEL R19, R19, RZ, !P2 ;  /* 0x000000ff13137207 */ /* 0x020fc60005000000 */
[----:B------:R-:W-:Y:S02]  /*13f0*/  FFMA R0, R23, R24, R0 ;  /* 0x0000001817007223 */ /* 0x000fe40000000000 */
[----:B------:R-:W-:Y:S02]  /*1400*/  FFMA R2, R2, R19, R15 ;  /* 0x0000001302027223 */ /* 0x000fe4000000000f */
[----:B------:R-:W0:Y:S01]  /*1410*/  LDC.64 R14, c[0x0][0x2b8] ;  /* 0x0000ae00ff0e7b82 */ /* 0x000e220000000a00 */
[----:B--2---:R-:W-:Y:S02]  /*1420*/  SEL R13, R13, RZ, P3 ;  /* 0x000000ff0d0d7207 */ /* 0x004fe40001800000 */
[----:B------:R-:W-:Y:S02]  /*1430*/  SEL R19, R29, RZ, P3 ;  /* 0x000000ff1d137207 */ /* 0x000fe40001800000 */
[----:B------:R-:W-:Y:S02]  /*1440*/  SEL R29, R12, RZ, P3 ;  /* 0x000000ff0c1d7207 */ /* 0x000fe40001800000 */
[----:B------:R-:W-:-:S02]  /*1450*/  SHF.R.U32.HI R12, RZ, 0x1d, R13 ;  /* 0x0000001dff0c7819 */ /* 0x000fc4000001160d */
[----:B------:R-:W-:Y:S02]  /*1460*/  SHF.R.U32.HI R23, RZ, 0x1d, R19 ;  /* 0x0000001dff177819 */ /* 0x000fe40000011613 */
[----:B------:R-:W-:Y:S02]  /*1470*/  SEL R28, R28, RZ, P3 ;  /* 0x000000ff1c1c7207 */ /* 0x000fe40001800000 */
        /* <DEDUP_REMOVED lines=8> */
[----:B------:R-:W1:Y:S01]  /*1500*/  LDC.64 R12, c[0x0][0x2d8] ;  /* 0x0000b600ff0c7b82 */ /* 0x000e620000000a00 */
[C---:B------:R-:W-:Y:S01]  /*1510*/  SHF.L.U64.HI R24, R29.reuse, 0xb, R24 ;  /* 0x0000000b1d187819 */ /* 0x040fe20000010218 */
[----:B------:R-:W-:Y:S02]  /*1520*/  IMAD.SHL.U32 R26, R29, 0x800, RZ ;  /* 0x000008001d1a7824 */ /* 0x000fe400078e00ff */
[----:B-1----:R-:W-:Y:S01]  /*1530*/  IMAD.WIDE R28, R9, 0x8, R12 ;  /* 0x00000008091c7825 */ /* 0x002fe200078e020c */
[----:B------:R-:W-:-:S06]  /*1540*/  CS2R R12, SRZ ;  /* 0x00000000000c7805 */ /* 0x000fcc000001ff00 */
[----:B------:R1:W2:Y:S01]  /*1550*/  @P3 LDG.E.EL.64 R12, desc[UR4][R28.64] ;  /* 0x000000041c0c3981 */ /* 0x0002a2000c2e1b00 */
[----:B------:R-:W-:Y:S01]  /*1560*/  IMAD R18, R25, 0x40, R18 ;  /* 0x0000004019127824 */ /* 0x000fe200078e0212 */
[----:B------:R-:W-:-:S03]  /*1570*/  IADD3 R16, P4, R26, R17, RZ ;  /* 0x000000111a107210 */ /* 0x000fc60007f9e0ff */
[----:B------:R-:W-:Y:S02]  /*1580*/  VIADD R19, R18, 0xffffb800 ;  /* 0xffffb80012137836 */ /* 0x000fe40000000000 */
[----:B------:R-:W-:Y:S02]  /*1590*/  IMAD.X R17, R24, 0x1, R23, P4 ;  /* 0x0000000118117824 */ /* 0x000fe400020e0617 */
[----:B------:R-:W-:Y:S02]  /*15a0*/  IMAD.MOV.U32 R23, RZ, RZ, RZ ;  /* 0x000000ffff177224 */ /* 0x000fe400078e00ff */
[----:B0-----:R-:W-:-:S05]  /*15b0*/  IMAD.WIDE R14, R19, 0x4, R14 ;  /* 0x00000004130e7825 */ /* 0x001fca00078e020e */
[----:B------:R2:W3:Y:S01]  /*15c0*/  @P3 LDG.E.EL R23, desc[UR4][R14.64] ;  /* 0x000000040e173981 */ /* 0x0004e2000c2e1900 */
[----:B------:R-:W-:-:S04]  /*15d0*/  IMAD.SHL.U32 R27, R27, 0x800, RZ ;  /* 0x000008001b1b7824 */ /* 0x000fc800078e00ff */
[----:B------:R-:W-:-:S04]  /*15e0*/  IMAD.WIDE R16, R27, 0x4, R16 ;  /* 0x000000041b107825 */ /* 0x000fc800078e0210 */
[----:B------:R-:W-:Y:S02]  /*15f0*/  IMAD.MOV.U32 R18, RZ, RZ, RZ ;  /* 0x000000ffff127224 */ /* 0x000fe400078e00ff */
[----:B------:R-:W-:Y:S02]  /*1600*/  IMAD.MOV.U32 R19, RZ, RZ, RZ ;  /* 0x000000ffff137224 */ /* 0x000fe400078e00ff */
[----:B------:R-:W-:-:S05]  /*1610*/  IMAD.WIDE R16, R25, 0x4, R16 ;  /* 0x0000000419107825 */ /* 0x000fca00078e0210 */
[----:B------:R0:W4:Y:S01]  /*1620*/  @P3 LDG.E.EL.64 R18, desc[UR4][R16.64+-0x480] ;  /* 0xfffb800410123981 */ /* 0x000122000c2e1b00 */
[----:B-1----:R-:W-:Y:S02]  /*1630*/  CS2R R28, SRZ ;  /* 0x00000000001c7805 */ /* 0x002fe4000001ff00 */
[----:B--2---:R-:W-:-:S04]  /*1640*/  SEL R14, R13, RZ, P3 ;  /* 0x000000ff0d0e7207 */ /* 0x004fc80001800000 */
[----:B------:R-:W-:Y:S02]  /*1650*/  SHF.R.U32.HI R13, RZ, 0x1d, R14 ;  /* 0x0000001dff0d7819 */ /* 0x000fe4000001160e */
[----:B------:R-:W-:Y:S02]  /*1660*/  SEL R15, R12, RZ, P3 ;  /* 0x000000ff0c0f7207 */ /* 0x000fe40001800000 */
[----:B------:R-:W-:-:S04]  /*1670*/  LOP3.LUT R12, R13, 0x4, RZ, 0xc0, !PT ;  /* 0x000000040d0c7812 */ /* 0x000fc800078ec0ff */
[----:B------:R-:W-:-:S05]  /*1680*/  IADD3 R12, P4, R12, R15, RZ ;  /* 0x0000000f0c0c7210 */ /* 0x000fca0007f9e0ff */
[----:B------:R-:W-:Y:S01]  /*1690*/  IMAD.X R15, RZ, RZ, R14, P4 ;  /* 0x000000ffff0f7224 */ /* 0x000fe200020e060e */
[----:B------:R-:W-:-:S04]  /*16a0*/  LEA R13, P4, R12, UR6, 0x9 ;  /* 0x000000060c0d7c11 */ /* 0x000fc8000f8848ff */
[----:B0-----:R-:W-:Y:S02]  /*16b0*/  LEA.HI.X R17, R12, UR7, R15, 0x9, P4 ;  /* 0x000000070c117c11 */ /* 0x001fe4000a0f4c0f */
[----:B------:R-:W0:Y:S01]  /*16c0*/  LDC.64 R14, c[0x0][0x2e0] ;  /* 0x0000b800ff0e7b82 */ /* 0x000e220000000a00 */
[----:B------:R-:W-:-:S05]  /*16d0*/  IADD3 R12, P4, R13, R26, RZ ;  /* 0x0000001a0d0c7210 */ /* 0x000fca0007f9e0ff */
[----:B------:R-:W-:Y:S02]  /*16e0*/  IMAD.X R13, R17, 0x1, R24, P4 ;  /* 0x00000001110d7824 */ /* 0x000fe400020e0618 */
[----:B------:R-:W1:Y:S01]  /*16f0*/  LDC.64 R16, c[0x0][0x2e8] ;  /* 0x0000ba00ff107b82 */ /* 0x000e620000000a00 */
[----:B------:R-:W-:-:S04]  /*1700*/  IMAD.WIDE R12, R27, 0x4, R12 ;  /* 0x000000041b0c7825 */ /* 0x000fc800078e020c */
[----:B------:R-:W-:Y:S01]  /*1710*/  IMAD.WIDE R24, R25, 0x4, R12 ;  /* 0x0000000419187825 */ /* 0x000fe200078e020c */
[----:B------:R-:W-:Y:S02]  /*1720*/  CS2R R12, SRZ ;  /* 0x00000000000c7805 */ /* 0x000fe4000001ff00 */
[----:B------:R-:W-:-:S04]  /*1730*/  CS2R R26, SRZ ;  /* 0x00000000001a7805 */ /* 0x000fc8000001ff00 */
[----:B------:R-:W2:Y:S01]  /*1740*/  @P3 LDG.E.EL.64 R12, desc[UR4][R24.64+-0x480] ;  /* 0xfffb8004180c3981 */ /* 0x000ea2000c2e1b00 */
[----:B0-----:R-:W-:-:S05]  /*1750*/  IMAD.WIDE R14, R9, 0x4, R14 ;  /* 0x00000004090e7825 */ /* 0x001fca00078e020e */
[----:B------:R-:W5:Y:S04]  /*1760*/  @P3 LDG.E.EL R26, desc[UR4][R14.64] ;  /* 0x000000040e1a3981 */ /* 0x000f68000c2e1900 */
[----:B------:R-:W5:Y:S01]  /*1770*/  @P3 LDG.E.EL R27, desc[UR4][R14.64] ;  /* 0x000000040e1b3981 */ /* 0x000f62000c2e1900 */
[----:B-1----:R-:W-:Y:S01]  /*1780*/  IMAD.WIDE R16, R8, 0x4, R16 ;  /* 0x0000000408107825 */ /* 0x002fe200078e0210 */
[----:B----4-:R-:W-:Y:S01]  /*1790*/  SEL R18, R18, RZ, P3 ;  /* 0x000000ff12127207 */ /* 0x010fe20001800000 */
[----:B------:R-:W0:Y:S03]  /*17a0*/  LDC.64 R8, c[0x0][0x2f0] ;  /* 0x0000bc00ff087b82 */ /* 0x000e260000000a00 */
[----:B------:R-:W4:Y:S04]  /*17b0*/  @P3 LDG.E.EL R28, desc[UR4][R16.64] ;  /* 0x00000004101c3981 */ /* 0x000f28000c2e1900 */
[----:B------:R-:W4:Y:S01]  /*17c0*/  @P3 LDG.E.EL R29, desc[UR4][R16.64] ;  /* 0x00000004101d3981 */ /* 0x000f22000c2e1900 */
[----:B------:R-:W-:-:S02]  /*17d0*/  SEL R19, R19, RZ, P3 ;  /* 0x000000ff13137207 */ /* 0x000fc40001800000 */
[----:B---3--:R-:W-:Y:S02]  /*17e0*/  SEL R23, R23, RZ, P3 ;  /* 0x000000ff17177207 */ /* 0x008fe40001800000 */
[----:B------:R-:W-:Y:S02]  /*17f0*/  SEL R22, R22, RZ, P3 ;  /* 0x000000ff16167207 */ /* 0x000fe40001800000 */
[----:B------:R-:W-:Y:S02]  /*1800*/  SEL R21, R21, RZ, !P1 ;  /* 0x000000ff15157207 */ /* 0x000fe40004800000 */
[----:B------:R-:W-:Y:S02]  /*1810*/  SEL R7, R7, RZ, !P0 ;  /* 0x000000ff07077207 */ /* 0x000fe40004000000 */
[----:B------:R-:W-:Y:S01]  /*1820*/  SEL R5, R5, RZ, !P1 ;  /* 0x000000ff05057207 */ /* 0x000fe20004800000 */
[----:B------:R-:W-:Y:S01]  /*1830*/  FADD R20, -R21, R20 ;  /* 0x0000001415147221 */ /* 0x000fe20000000100 */
[----:B------:R-:W-:Y:S01]  /*1840*/  SEL R11, R11, RZ, !P0 ;  /* 0x000000ff0b0b7207 */ /* 0x000fe20004000000 */
[----:B------:R-:W-:-:S02]  /*1850*/  FADD R10, -R7, R10 ;  /* 0x0000000a070a7221 */ /* 0x000fc40000000100 */
[----:B------:R-:W-:Y:S01]  /*1860*/  FFMA R5, R20, R5, R21 ;  /* 0x0000000514057223 */ /* 0x000fe20000000015 */
[----:B0-----:R-:W-:-:S04]  /*1870*/  IMAD.WIDE R8, R4, 0x4, R8 ;  /* 0x0000000404087825 */ /* 0x001fc800078e0208 */
[----:B------:R-:W-:Y:S01]  /*1880*/  FFMA R7, R10, R11, R7 ;  /* 0x0000000b0a077223 */ /* 0x000fe20000000007 */
[----:B--2---:R-:W-:Y:S02]  /*1890*/  SEL R25, R12, RZ, P3 ;  /* 0x000000ff0c197207 */ /* 0x004fe40001800000 */
[----:B------:R-:W-:-:S03]  /*18a0*/  SEL R12, R13, RZ, P3 ;  /* 0x000000ff0d0c7207 */ /* 0x000fc60001800000 */
[----:B------:R-:W-:Y:S01]  /*18b0*/  FADD R25, -R18, R25 ;  /* 0x0000001912197221 */ /* 0x000fe20000000100 */
[----:B-----5:R-:W-:Y:S01]  /*18c0*/  SEL R26, R26, RZ, P3 ;  /* 0x000000ff1a1a7207 */ /* 0x020fe20001800000 */
[----:B------:R-:W-:Y:S01]  /*18d0*/  FADD R12, -R19, R12 ;  /* 0x0000000c130c7221 */ /* 0x000fe20000000100 */
[----:B------:R-:W-:-:S03]  /*18e0*/  SEL R14, R27, RZ, P3 ;  /* 0x000000ff1b0e7207 */ /* 0x000fc60001800000 */
[----:B------:R-:W-:Y:S02]  /*18f0*/  FFMA R18, R25, R26, R18 ;  /* 0x0000001a19127223 */ /* 0x000fe40000000012 */
[----:B------:R-:W-:Y:S01]  /*1900*/  FFMA R14, R12, R14, R19 ;  /* 0x0000000e0c0e7223 */ /* 0x000fe20000000013 */
[----:B----4-:R-:W-:Y:S01]  /*1910*/  SEL R28, R28, RZ, P3 ;  /* 0x000000ff1c1c7207 */ /* 0x010fe20001800000 */
[----:B------:R-:W-:Y:S02]  /*1920*/  FADD R18, -R23, R18 ;  /* 0x0000001217127221 */ /* 0x000fe40000000100 */
[----:B------:R-:W-:Y:S01]  /*1930*/  FADD R13, -R22, R14 ;  /* 0x0000000e160d7221 */ /* 0x000fe20000000100 */
[----:B------:R-:W-:Y:S01]  /*1940*/  SEL R29, R29, RZ, P3 ;  /* 0x000000ff1d1d7207 */ /* 0x000fe20001800000 */
[----:B------:R-:W-:-:S04]  /*1950*/  FFMA R23, R18, R28, R23 ;  /* 0x0000001c12177223 */ /* 0x000fc80000000017 */
[----:B------:R-:W-:Y:S01]  /*1960*/  FFMA R29, R13, R29, R22 ;  /* 0x0000001d0d1d7223 */ /* 0x000fe20000000016 */
[----:B------:R-:W-:-:S04]  /*1970*/  @P2 FSEL R0, R23, RZ, P3 ;  /* 0x000000ff17002208 */ /* 0x000fc80001800000 */
[----:B------:R-:W-:Y:S02]  /*1980*/  @P2 FSEL R2, R29, RZ, P3 ;  /* 0x000000ff1d022208 */ /* 0x000fe40001800000 */
[----:B------:R-:W-:Y:S02]  /*1990*/  @P0 FSEL R6, R3, R0, !P1 ;  /* 0x0000000003060208 */ /* 0x000fe40004800000 */
[----:B------:R-:W-:-:S05]  /*19a0*/  @P0 FSEL R7, R5, R2, !P1 ;  /* 0x0000000205070208 */ /* 0x000fca0004800000 */
[----:B------:R-:W-:Y:S01]  /*19b0*/  STG.E.64 desc[UR4][R8.64], R6 ;  /* 0x0000000608007986 */ /* 0x000fe2000c101b04 */
[----:B------:R-:W-:Y:S05]  /*19c0*/  EXIT ;  /* 0x000000000000794d */ /* 0x000fea0003800000 */
.L_x_0:
[----:B------:R-:W-:-:S00]  /*19d0*/  BRA `(.L_x_0) ;  /* 0xfffffffc00fc7947 */ /* 0x000fc0000383ffff */
[----:B------:R-:W-:-:S00]  /*19e0*/  NOP ;  /* 0x0000000000007918 */ /* 0x000fc00000000000 */
        /* <DEDUP_REMOVED lines=9> */
.L_x_1:


//--------------------- .nv.constant0.triton_poi_fused_cat_35 --------------------------
	.section	.nv.constant0.triton_poi_fused_cat_35,"a",@progbits
	.sectionflags	@""
	.align	4
.nv.constant0.triton_poi_fused_cat_35:
	.zero		764
